//
// Generated by NVIDIA NVVM Compiler
//
// Compiler Build ID: CL-36424714
// Cuda compilation tools, release 13.0, V13.0.88
// Based on NVVM 20.0.0
//

.version 9.0
.target sm_100
.address_size 64

	// .globl	_Z27cuda_multi_matrix_on_vectorPiS_S_i
// _ZZ27cuda_multi_matrix_on_vectorPiS_S_iE5cache has been demoted

.visible .entry _Z27cuda_multi_matrix_on_vectorPiS_S_i(
	.param .u64 .ptr .align 1 _Z27cuda_multi_matrix_on_vectorPiS_S_i_param_0,
	.param .u64 .ptr .align 1 _Z27cuda_multi_matrix_on_vectorPiS_S_i_param_1,
	.param .u64 .ptr .align 1 _Z27cuda_multi_matrix_on_vectorPiS_S_i_param_2,
	.param .u32 _Z27cuda_multi_matrix_on_vectorPiS_S_i_param_3
)
{
	.reg .pred 	%p<10>;
	.reg .b32 	%r<75>;
	.reg .b64 	%rd<22>;
	// demoted variable
	.shared .align 4 .b8 _ZZ27cuda_multi_matrix_on_vectorPiS_S_iE5cache[2048];
	ld.param.u64 	%rd9, [_Z27cuda_multi_matrix_on_vectorPiS_S_i_param_0];
	ld.param.u64 	%rd7, [_Z27cuda_multi_matrix_on_vectorPiS_S_i_param_1];
	ld.param.u64 	%rd8, [_Z27cuda_multi_matrix_on_vectorPiS_S_i_param_2];
	ld.param.u32 	%r32, [_Z27cuda_multi_matrix_on_vectorPiS_S_i_param_3];
	cvta.to.global.u64 	%rd1, %rd9;
	mov.u32 	%r33, %ntid.x;
	mov.u32 	%r34, %ctaid.x;
	mov.u32 	%r1, %tid.x;
	mad.lo.s32 	%r2, %r33, %r34, %r1;
	setp.lt.s32 	%p1, %r32, 1;
	@%p1 bra 	$L__BB0_13;
	add.s32 	%r36, %r32, 511;
	shr.u32 	%r3, %r36, 9;
	cvta.to.global.u64 	%rd10, %rd8;
	shl.b32 	%r37, %r1, 2;
	mov.u32 	%r38, _ZZ27cuda_multi_matrix_on_vectorPiS_S_iE5cache;
	add.s32 	%r4, %r38, %r37;
	mul.wide.s32 	%rd11, %r2, 4;
	add.s64 	%rd2, %rd10, %rd11;
	shl.b32 	%r5, %r32, 9;
	shl.b32 	%r6, %r32, 2;
	cvta.to.global.u64 	%rd3, %rd7;
	mov.b32 	%r68, 0;
	mul.wide.u32 	%rd5, %r32, 4;
	mov.u32 	%r67, %r32;
$L__BB0_2:
	min.s32 	%r39, %r67, 512;
	max.s32 	%r9, %r39, 1;
	shl.b32 	%r10, %r68, 9;
	add.s32 	%r11, %r10, %r1;
	setp.ge.s32 	%p2, %r11, %r32;
	@%p2 bra 	$L__BB0_4;
	mul.wide.u32 	%rd12, %r11, 4;
	add.s64 	%rd13, %rd3, %rd12;
	ld.global.u32 	%r40, [%rd13];
	st.shared.u32 	[%r4], %r40;
$L__BB0_4:
	bar.sync 	0;
	max.s32 	%r41, %r2, %r10;
	setp.ge.s32 	%p3, %r41, %r32;
	@%p3 bra 	$L__BB0_12;
	ld.global.u32 	%r73, [%rd2];
	and.b32  	%r13, %r9, 3;
	setp.lt.s32 	%p4, %r67, 4;
	mov.b32 	%r74, 0;
	@%p4 bra 	$L__BB0_8;
	and.b32  	%r74, %r9, 1020;
	neg.s32 	%r71, %r74;
	mad.lo.s32 	%r70, %r5, %r68, %r2;
	add.s32 	%r69, %r38, 8;
$L__BB0_7:
	ld.shared.u32 	%r45, [%r69+-8];
	mul.wide.s32 	%rd14, %r70, 4;
	add.s64 	%rd15, %rd1, %rd14;
	ld.global.u32 	%r46, [%rd15];
	mad.lo.s32 	%r47, %r46, %r45, %r73;
	st.global.u32 	[%rd2], %r47;
	ld.shared.u32 	%r48, [%r69+-4];
	add.s64 	%rd17, %rd15, %rd5;
	ld.global.u32 	%r49, [%rd17];
	mad.lo.s32 	%r50, %r49, %r48, %r47;
	st.global.u32 	[%rd2], %r50;
	ld.shared.u32 	%r51, [%r69];
	add.s64 	%rd18, %rd17, %rd5;
	ld.global.u32 	%r52, [%rd18];
	mad.lo.s32 	%r53, %r52, %r51, %r50;
	st.global.u32 	[%rd2], %r53;
	ld.shared.u32 	%r54, [%r69+4];
	add.s64 	%rd19, %rd18, %rd5;
	ld.global.u32 	%r55, [%rd19];
	mad.lo.s32 	%r73, %r55, %r54, %r53;
	st.global.u32 	[%rd2], %r73;
	add.s32 	%r71, %r71, 4;
	add.s32 	%r70, %r70, %r6;
	add.s32 	%r69, %r69, 16;
	setp.ne.s32 	%p5, %r71, 0;
	@%p5 bra 	$L__BB0_7;
$L__BB0_8:
	setp.eq.s32 	%p6, %r13, 0;
	@%p6 bra 	$L__BB0_12;
	shl.b32 	%r56, %r74, 2;
	add.s32 	%r27, %r38, %r56;
	ld.shared.u32 	%r58, [%r27];
	add.s32 	%r59, %r10, %r74;
	mad.lo.s32 	%r60, %r59, %r32, %r2;
	mul.wide.s32 	%rd20, %r60, 4;
	add.s64 	%rd4, %rd1, %rd20;
	ld.global.u32 	%r61, [%rd4];
	mad.lo.s32 	%r28, %r61, %r58, %r73;
	st.global.u32 	[%rd2], %r28;
	setp.eq.s32 	%p7, %r13, 1;
	@%p7 bra 	$L__BB0_12;
	ld.shared.u32 	%r62, [%r27+4];
	add.s64 	%rd6, %rd4, %rd5;
	ld.global.u32 	%r63, [%rd6];
	mad.lo.s32 	%r29, %r63, %r62, %r28;
	st.global.u32 	[%rd2], %r29;
	setp.eq.s32 	%p8, %r13, 2;
	@%p8 bra 	$L__BB0_12;
	ld.shared.u32 	%r64, [%r27+8];
	add.s64 	%rd21, %rd6, %rd5;
	ld.global.u32 	%r65, [%rd21];
	mad.lo.s32 	%r66, %r65, %r64, %r29;
	st.global.u32 	[%rd2], %r66;
$L__BB0_12:
	bar.sync 	0;
	add.s32 	%r68, %r68, 1;
	add.s32 	%r67, %r67, -512;
	setp.ne.s32 	%p9, %r68, %r3;
	@%p9 bra 	$L__BB0_2;
$L__BB0_13:
	ret;

}


// ===== COMPILED SASS (sm_100) =====

	.target	sm_100

	.elftype	@"ET_EXEC"


//--------------------- .note.nv.tkinfo           --------------------------
	.section	.note.nv.tkinfo,"",@"SHT_NOTE"
	.sectionflags	@"SHF_NOTE_NV_TKINFO"
	.tkinfo
        /*0018*/ 	.word	0x00000002
        /*0030*/ 	.string	""
        /*0030*/ 	.string	"ptxas"
        /*0030*/ 	.string	"Cuda compilation tools, release 13.0, V13.0.88"
        /*0030*/ 	.string	"Build cuda_13.0.r13.0/compiler.36424714_0"
        /*0030*/ 	.string	"-arch sm_100 -m 64 "



//--------------------- .note.nv.cuinfo           --------------------------
	.section	.note.nv.cuinfo,"",@"SHT_NOTE"
	.sectionflags	@"SHF_NOTE_NV_CUINFO"
        /*0018*/ 	.short	0x0002
        /*001a*/ 	.short	0x0064
        /*001c*/ 	.short	0x0082
	.zero		2


//--------------------- .nv.info                  --------------------------
	.section	.nv.info,"",@"SHT_CUDA_INFO"
	.align	4


	//----- nvinfo : EIATTR_REGCOUNT
	.align		4
        /*0000*/ 	.byte	0x04, 0x2f
        /*0002*/ 	.short	(.L_1 - .L_0)
	.align		4
.L_0:
        /*0004*/ 	.word	index@(_Z27cuda_multi_matrix_on_vectorPiS_S_i)
        /*0008*/ 	.word	0x0000001e


	//----- nvinfo : EIATTR_FRAME_SIZE
	.align		4
.L_1:
        /*000c*/ 	.byte	0x04, 0x11
        /*000e*/ 	.short	(.L_3 - .L_2)
	.align		4
.L_2:
        /*0010*/ 	.word	index@(_Z27cuda_multi_matrix_on_vectorPiS_S_i)
        /*0014*/ 	.word	0x00000000


	//----- nvinfo : EIATTR_MIN_STACK_SIZE
	.align		4
.L_3:
        /*0018*/ 	.byte	0x04, 0x12
        /*001a*/ 	.short	(.L_5 - .L_4)
	.align		4
.L_4:
        /*001c*/ 	.word	index@(_Z27cuda_multi_matrix_on_vectorPiS_S_i)
        /*0020*/ 	.word	0x00000000
.L_5:


//--------------------- .nv.compat                --------------------------
	.section	.nv.compat,"",@"SHT_CUDA_COMPAT_INFO"
	.align	4
        /*0000*/ 	.byte	0x02, 0x09, 0x00, 0x00, 0x02, 0x02, 0x01, 0x00, 0x02, 0x05, 0x05, 0x00, 0x03, 0x07, 0x01, 0x01
        /*0010*/ 	.byte	0x02, 0x03, 0x00, 0x00, 0x02, 0x06, 0x01, 0x00, 0x04, 0x0b, 0x08, 0x00, 0x09, 0x00, 0x00, 0x00
        /*0020*/ 	.byte	0x00, 0x00, 0x00, 0x00


//--------------------- .nv.info._Z27cuda_multi_matrix_on_vectorPiS_S_i --------------------------
	.section	.nv.info._Z27cuda_multi_matrix_on_vectorPiS_S_i,"",@"SHT_CUDA_INFO"
	.sectionflags	@""
	.align	4


	//----- nvinfo : EIATTR_CUDA_API_VERSION
	.align		4
        /*0000*/ 	.byte	0x04, 0x37
        /*0002*/ 	.short	(.L_7 - .L_6)
.L_6:
        /*0004*/ 	.word	0x00000082


	//----- nvinfo : EIATTR_KPARAM_INFO
	.align		4
.L_7:
        /*0008*/ 	.byte	0x04, 0x17
        /*000a*/ 	.short	(.L_9 - .L_8)
.L_8:
        /*000c*/ 	.word	0x00000000
        /*0010*/ 	.short	0x0003
        /*0012*/ 	.short	0x0018
        /*0014*/ 	.byte	0x00, 0xf0, 0x11, 0x00


	//----- nvinfo : EIATTR_KPARAM_INFO
	.align		4
.L_9:
        /*0018*/ 	.byte	0x04, 0x17
        /*001a*/ 	.short	(.L_11 - .L_10)
.L_10:
        /*001c*/ 	.word	0x00000000
        /*0020*/ 	.short	0x0002
        /*0022*/ 	.short	0x0010
        /*0024*/ 	.byte	0x00, 0xf5, 0x21, 0x00


	//----- nvinfo : EIATTR_KPARAM_INFO
	.align		4
.L_11:
        /*0028*/ 	.byte	0x04, 0x17
        /*002a*/ 	.short	(.L_13 - .L_12)
.L_12:
        /*002c*/ 	.word	0x00000000
        /*0030*/ 	.short	0x0001
        /*0032*/ 	.short	0x0008
        /*0034*/ 	.byte	0x00, 0xf5, 0x21, 0x00


	//----- nvinfo : EIATTR_KPARAM_INFO
	.align		4
.L_13:
        /*0038*/ 	.byte	0x04, 0x17
        /*003a*/ 	.short	(.L_15 - .L_14)
.L_14:
        /*003c*/ 	.word	0x00000000
        /*0040*/ 	.short	0x0000
        /*0042*/ 	.short	0x0000
        /*0044*/ 	.byte	0x00, 0xf5, 0x21, 0x00


	//----- nvinfo : EIATTR_SPARSE_MMA_MASK
	.align		4
.L_15:
        /*0048*/ 	.byte	0x03, 0x50
        /*004a*/ 	.short	0x0000


	//----- nvinfo : EIATTR_MAXREG_COUNT
	.align		4
        /*004c*/ 	.byte	0x03, 0x1b
        /*004e*/ 	.short	0x00ff


	//----- nvinfo : EIATTR_NUM_BARRIERS
	.align		4
        /*0050*/ 	.byte	0x02, 0x4c
        /*0052*/ 	.byte	0x01
	.zero		1


	//----- nvinfo : EIATTR_MERCURY_ISA_VERSION
	.align		4
        /*0054*/ 	.byte	0x03, 0x5f
        /*0056*/ 	.short	0x0101


	//----- nvinfo : EIATTR_UNUSED_LOAD_BYTE_OFFSET
	.align		4
        /*0058*/ 	.byte	0x04, 0x44
        /*005a*/ 	.short	(.L_17 - .L_16)


	//   ....[0]....
.L_16:
        /*005c*/ 	.word	0x00000d60
        /*0060*/ 	.word	0x00000fff


	//----- nvinfo : EIATTR_VRC_CTA_INIT_COUNT
	.align		4
.L_17:
        /*0064*/ 	.byte	0x02, 0x4a
	.zero		1
	.zero		1


	//----- nvinfo : EIATTR_EXIT_INSTR_OFFSETS
	.align		4
        /*0068*/ 	.byte	0x04, 0x1c
        /*006a*/ 	.short	(.L_19 - .L_18)


	//   ....[0]....
.L_18:
        /*006c*/ 	.word	0x00000050


	//   ....[1]....
        /*0070*/ 	.word	0x00000ea0


	//----- nvinfo : EIATTR_CRS_STACK_SIZE
	.align		4
.L_19:
        /*0074*/ 	.byte	0x04, 0x1e
        /*0076*/ 	.short	(.L_21 - .L_20)
.L_20:
        /*0078*/ 	.word	0x00000000


	//----- nvinfo : EIATTR_CBANK_PARAM_SIZE
	.align		4
.L_21:
        /*007c*/ 	.byte	0x03, 0x19
        /*007e*/ 	.short	0x001c


	//----- nvinfo : EIATTR_PARAM_CBANK
	.align		4
        /*0080*/ 	.byte	0x04, 0x0a
        /*0082*/ 	.short	(.L_23 - .L_22)
	.align		4
.L_22:
        /*0084*/ 	.word	index@(.nv.constant0._Z27cuda_multi_matrix_on_vectorPiS_S_i)
        /*0088*/ 	.short	0x0380
        /*008a*/ 	.short	0x001c


	//----- nvinfo : EIATTR_SW_WAR
	.align		4
.L_23:
        /*008c*/ 	.byte	0x04, 0x36
        /*008e*/ 	.short	(.L_25 - .L_24)
.L_24:
        /*0090*/ 	.word	0x00000008
.L_25:


//--------------------- .nv.callgraph             --------------------------
	.section	.nv.callgraph,"",@"SHT_CUDA_CALLGRAPH"
	.align	4
	.sectionentsize	8
	.align		4
        /*0000*/ 	.word	0x00000000
	.align		4
        /*0004*/ 	.word	0xffffffff
	.align		4
        /*0008*/ 	.word	0x00000000
	.align		4
        /*000c*/ 	.word	0xfffffffe
	.align		4
        /*0010*/ 	.word	0x00000000
	.align		4
        /*0014*/ 	.word	0xfffffffd
	.align		4
        /*0018*/ 	.word	0x00000000
	.align		4
        /*001c*/ 	.word	0xfffffffc


//--------------------- .text._Z27cuda_multi_matrix_on_vectorPiS_S_i --------------------------
	.section	.text._Z27cuda_multi_matrix_on_vectorPiS_S_i,"ax",@progbits
	.align	128
        .global         _Z27cuda_multi_matrix_on_vectorPiS_S_i
        .type           _Z27cuda_multi_matrix_on_vectorPiS_S_i,@function
        .size           _Z27cuda_multi_matrix_on_vectorPiS_S_i,(.L_x_9 - _Z27cuda_multi_matrix_on_vectorPiS_S_i)
        .other          _Z27cuda_multi_matrix_on_vectorPiS_S_i,@"STO_CUDA_ENTRY STV_DEFAULT"
_Z27cuda_multi_matrix_on_vectorPiS_S_i:
.text._Z27cuda_multi_matrix_on_vectorPiS_S_i:
[----:B------:R-:W-:Y:S08]  /*0000*/  LDC R1, c[0x0][0x37c] ;  /* 0x0000df00ff017b82 */ /* 0x000ff00000000800 */
[----:B------:R-:W0:Y:S01]  /*0010*/  LDC R9, c[0x0][0x398] ;  /* 0x0000e600ff097b82 */ /* 0x000e220000000800 */
[----:B------:R-:W1:Y:S01]  /*0020*/  S2R R5, SR_CTAID.X ;  /* 0x0000000000057919 */ /* 0x000e620000002500 */
[----:B------:R-:W2:Y:S01]  /*0030*/  S2R R0, SR_TID.X ;  /* 0x0000000000007919 */ /* 0x000ea20000002100 */
[----:B0-----:R-:W-:-:S13]  /*0040*/  ISETP.GE.AND P0, PT, R9, 0x1, PT ;  /* 0x000000010900780c */ /* 0x001fda0003f06270 */
[----:B-12---:R-:W-:Y:S05]  /*0050*/  @!P0 EXIT ;  /* 0x000000000000894d */ /* 0x006fea0003800000 */
[----:B------:R-:W0:Y:S01]  /*0060*/  S2UR UR6, SR_CgaCtaId ;  /* 0x00000000000679c3 */ /* 0x000e220000008800 */
[----:B------:R-:W1:Y:S01]  /*0070*/  LDCU UR5, c[0x0][0x360] ;  /* 0x00006c00ff0577ac */ /* 0x000e620008000800 */
[C---:B------:R-:W-:Y:S02]  /*0080*/  IADD3 R10, PT, PT, R9.reuse, 0x1ff, RZ ;  /* 0x000001ff090a7810 */ /* 0x040fe40007ffe0ff */
[----:B------:R-:W-:Y:S01]  /*0090*/  SHF.L.U32 R9, R9, 0x9, RZ ;  /* 0x0000000909097819 */ /* 0x000fe200000006ff */
[----:B------:R-:W-:Y:S01]  /*00a0*/  UMOV UR4, 0x400 ;  /* 0x0000040000047882 */ /* 0x000fe20000000000 */
[----:B------:R-:W-:Y:S01]  /*00b0*/  SHF.R.U32.HI R10, RZ, 0x9, R10 ;  /* 0x00000009ff0a7819 */ /* 0x000fe2000001160a */
[----:B------:R-:W2:Y:S01]  /*00c0*/  LDCU UR8, c[0x0][0x398] ;  /* 0x00007300ff0877ac */ /* 0x000ea20008000800 */
[----:B------:R-:W3:Y:S01]  /*00d0*/  LDC.64 R2, c[0x0][0x390] ;  /* 0x0000e400ff027b82 */ /* 0x000ee20000000a00 */
[----:B------:R-:W4:Y:S01]  /*00e0*/  LDCU.64 UR10, c[0x0][0x358] ;  /* 0x00006b00ff0a77ac */ /* 0x000f220008000a00 */
[----:B-1----:R-:W-:Y:S01]  /*00f0*/  IMAD R8, R5, UR5, R0 ;  /* 0x0000000505087c24 */ /* 0x002fe2000f8e0200 */
[----:B0-----:R-:W-:-:S03]  /*0100*/  ULEA UR6, UR6, UR4, 0x18 ;  /* 0x0000000406067291 */ /* 0x001fc6000f8ec0ff */
[----:B------:R-:W-:-:S03]  /*0110*/  UMOV UR4, URZ ;  /* 0x000000ff00047c82 */ /* 0x000fc60008000000 */
[----:B------:R-:W-:Y:S01]  /*0120*/  LEA R11, R0, UR6, 0x2 ;  /* 0x00000006000b7c11 */ /* 0x000fe2000f8e10ff */
[----:B--234-:R-:W-:-:S07]  /*0130*/  IMAD.WIDE R2, R8, 0x4, R2 ;  /* 0x0000000408027825 */ /* 0x01cfce00078e0202 */
.L_x_7:
[----:B0-----:R-:W0:Y:S01]  /*0140*/  LDC R13, c[0x0][0x398] ;  /* 0x0000e600ff0d7b82 */ /* 0x001e220000000800 */
[----:B------:R-:W-:-:S06]  /*0150*/  USHF.L.U32 UR13, UR4, 0x9, URZ ;  /* 0x00000009040d7899 */ /* 0x000fcc00080006ff */
[----:B------:R-:W-:-:S04]  /*0160*/  IADD3 R6, PT, PT, R0, UR13, RZ ;  /* 0x0000000d00067c10 */ /* 0x000fc8000fffe0ff */
[----:B0-----:R-:W-:-:S13]  /*0170*/  ISETP.GE.AND P0, PT, R6, R13, PT ;  /* 0x0000000d0600720c */ /* 0x001fda0003f06270 */
[----:B------:R-:W0:Y:S02]  /*0180*/  @!P0 LDC.64 R4, c[0x0][0x388] ;  /* 0x0000e200ff048b82 */ /* 0x000e240000000a00 */
[----:B0-----:R-:W-:-:S06]  /*0190*/  @!P0 IMAD.WIDE.U32 R4, R6, 0x4, R4 ;  /* 0x0000000406048825 */ /* 0x001fcc00078e0004 */
[----:B--2---:R-:W2:Y:S01]  /*01a0*/  @!P0 LDG.E R4, desc[UR10][R4.64] ;  /* 0x0000000a04048981 */ /* 0x004ea2000c1e1900 */
[----:B------:R-:W-:Y:S01]  /*01b0*/  VIMNMX R6, PT, PT, R8, UR13, !PT ;  /* 0x0000000d08067c48 */ /* 0x000fe2000ffe0100 */
[----:B------:R-:W-:Y:S02]  /*01c0*/  BSSY.RECONVERGENT B0, `(.L_x_0) ;  /* 0x00000c8000007945 */ /* 0x000fe40003800200 */
[----:B--2---:R0:W-:Y:S01]  /*01d0*/  @!P0 STS [R11], R4 ;  /* 0x000000040b008388 */ /* 0x0041e20000000800 */
[----:B------:R-:W-:Y:S01]  /*01e0*/  BAR.SYNC.DEFER_BLOCKING 0x0 ;  /* 0x0000000000007b1d */ /* 0x000fe20000010000 */
[----:B------:R-:W-:-:S13]  /*01f0*/  ISETP.GE.AND P0, PT, R6, R13, PT ;  /* 0x0000000d0600720c */ /* 0x000fda0003f06270 */
[----:B01-345:R-:W-:Y:S05]  /*0200*/  @P0 BRA `(.L_x_1) ;  /* 0x0000000c000c0947 */ /* 0x03bfea0003800000 */
[----:B------:R0:W5:Y:S01]  /*0210*/  LDG.E R15, desc[UR10][R2.64] ;  /* 0x0000000a020f7981 */ /* 0x000162000c1e1900 */
[----:B------:R-:W-:-:S04]  /*0220*/  UISETP.LT.AND UP0, UPT, UR8, 0x200, UPT ;  /* 0x000002000800788c */ /* 0x000fc8000bf01270 */
[----:B------:R-:W-:-:S04]  /*0230*/  USEL UR5, UR8, 0x200, UP0 ;  /* 0x0000020008057887 */ /* 0x000fc80008000000 */
[----:B------:R-:W-:-:S04]  /*0240*/  UISETP.LT.AND UP0, UPT, UR5, 0x1, UPT ;  /* 0x000000010500788c */ /* 0x000fc8000bf01270 */
[----:B------:R-:W-:Y:S02]  /*0250*/  USEL UR7, UR5, 0x1, !UP0 ;  /* 0x0000000105077887 */ /* 0x000fe4000c000000 */
[----:B------:R-:W-:Y:S02]  /*0260*/  UISETP.GE.AND UP0, UPT, UR8, 0x4, UPT ;  /* 0x000000040800788c */ /* 0x000fe4000bf06270 */
[----:B------:R-:W-:Y:S01]  /*0270*/  ULOP3.LUT UR14, UR7, 0x3, URZ, 0xc0, !UPT ;  /* 0x00000003070e7892 */ /* 0x000fe2000f8ec0ff */
[----:B------:R-:W-:-:S06]  /*0280*/  UMOV UR5, URZ ;  /* 0x000000ff00057c82 */ /* 0x000fcc0008000000 */
[----:B0-----:R-:W-:Y:S05]  /*0290*/  BRA.U !UP0, `(.L_x_2) ;  /* 0x00000009088c7547 */ /* 0x001fea000b800000 */
[----:B------:R-:W0:Y:S01]  /*02a0*/  LDC.64 R4, c[0x0][0x380] ;  /* 0x0000e000ff047b82 */ /* 0x000e220000000a00 */
[----:B------:R-:W-:Y:S01]  /*02b0*/  ULOP3.LUT UR5, UR7, 0x3fc, URZ, 0xc0, !UPT ;  /* 0x000003fc07057892 */ /* 0x000fe2000f8ec0ff */
[----:B------:R-:W-:Y:S01]  /*02c0*/  IMAD R12, R9, UR4, R8 ;  /* 0x00000004090c7c24 */ /* 0x000fe2000f8e0208 */
[----:B------:R-:W-:Y:S02]  /*02d0*/  UIADD3 UR9, UPT, UPT, UR6, 0x8, URZ ;  /* 0x0000000806097890 */ /* 0x000fe4000fffe0ff */
[----:B------:R-:W-:-:S04]  /*02e0*/  UIADD3 UR7, UPT, UPT, -UR5, URZ, URZ ;  /* 0x000000ff05077290 */ /* 0x000fc8000fffe1ff */
[----:B------:R-:W-:-:S09]  /*02f0*/  UISETP.GE.AND UP0, UPT, UR7, URZ, UPT ;  /* 0x000000ff0700728c */ /* 0x000fd2000bf06270 */
[----:B------:R-:W-:Y:S05]  /*0300*/  BRA.U UP0, `(.L_x_3) ;  /* 0x0000000900147547 */ /* 0x000fea000b800000 */
[----:B------:R-:W-:Y:S02]  /*0310*/  UIADD3 UR12, UPT, UPT, -UR7, URZ, URZ ;  /* 0x000000ff070c7290 */ /* 0x000fe4000fffe1ff */
[----:B------:R-:W-:Y:S02]  /*0320*/  UPLOP3.LUT UP0, UPT, UPT, UPT, UPT, 0x80, 0x8 ;  /* 0x000000000008789c */ /* 0x000fe40003f0f070 */
[----:B------:R-:W-:-:S09]  /*0330*/  UISETP.GT.AND UP1, UPT, UR12, 0xc, UPT ;  /* 0x0000000c0c00788c */ /* 0x000fd2000bf24270 */
[----:B------:R-:W-:Y:S05]  /*0340*/  BRA.U !UP1, `(.L_x_4) ;  /* 0x0000000509487547 */ /* 0x000fea000b800000 */
[----:B------:R-:W1:Y:S01]  /*0350*/  LDC.64 R6, c[0x0][0x380] ;  /* 0x0000e000ff067b82 */ /* 0x000e620000000a00 */
[----:B------:R-:W-:-:S11]  /*0360*/  UPLOP3.LUT UP0, UPT, UPT, UPT, UPT, 0x40, 0x4 ;  /* 0x000000000004789c */ /* 0x000fd60003f0e870 */
.L_x_5:
[----:B-1----:R-:W-:Y:S01]  /*0370*/  IMAD.WIDE R18, R12, 0x4, R6 ;  /* 0x000000040c127825 */ /* 0x002fe200078e0206 */
[----:B------:R-:W1:Y:S04]  /*0380*/  LDS.64 R16, [UR9+-0x8] ;  /* 0xfffff809ff107984 */ /* 0x000e680008000a00 */
[----:B--2---:R-:W1:Y:S02]  /*0390*/  LDG.E R14, desc[UR10][R18.64] ;  /* 0x0000000a120e7981 */ /* 0x004e64000c1e1900 */
[----:B-1---5:R-:W-:Y:S02]  /*03a0*/  IMAD R24, R16, R14, R15 ;  /* 0x0000000e10187224 */ /* 0x022fe400078e020f */
[----:B------:R-:W-:-:S03]  /*03b0*/  IMAD.WIDE.U32 R14, R13, 0x4, R18 ;  /* 0x000000040d0e7825 */ /* 0x000fc600078e0012 */
[----:B------:R-:W-:Y:S04]  /*03c0*/  STG.E desc[UR10][R2.64], R24 ;  /* 0x0000001802007986 */ /* 0x000fe8000c10190a */
[----:B------:R1:W2:Y:S01]  /*03d0*/  LDG.E R16, desc[UR10][R14.64] ;  /* 0x0000000a0e107981 */ /* 0x0002a2000c1e1900 */
[C---:B------:R-:W-:Y:S01]  /*03e0*/  IMAD.WIDE.U32 R20, R13.reuse, 0x4, R14 ;  /* 0x000000040d147825 */ /* 0x040fe200078e000e */
[----:B------:R-:W-:Y:S02]  /*03f0*/  LEA R12, R13, R12, 0x2 ;  /* 0x0000000c0d0c7211 */ /* 0x000fe400078e10ff */
[----:B-1----:R-:W-:Y:S01]  /*0400*/  LDS.64 R14, [UR9+0x8] ;  /* 0x00000809ff0e7984 */ /* 0x002fe20008000a00 */
[----:B--2---:R-:W-:-:S03]  /*0410*/  IMAD R25, R16, R17, R24 ;  /* 0x0000001110197224 */ /* 0x004fc600078e0218 */
[----:B------:R-:W1:Y:S04]  /*0420*/  LDS.64 R16, [UR9] ;  /* 0x00000009ff107984 */ /* 0x000e680008000a00 */
[----:B------:R2:W-:Y:S04]  /*0430*/  STG.E desc[UR10][R2.64], R25 ;  /* 0x0000001902007986 */ /* 0x0005e8000c10190a */
[----:B------:R-:W1:Y:S02]  /*0440*/  LDG.E R22, desc[UR10][R20.64] ;  /* 0x0000000a14167981 */ /* 0x000e64000c1e1900 */
[----:B-1----:R-:W-:-:S02]  /*0450*/  IMAD R26, R16, R22, R25 ;  /* 0x00000016101a7224 */ /* 0x002fc400078e0219 */
[----:B------:R-:W-:-:S03]  /*0460*/  IMAD.WIDE.U32 R22, R13, 0x4, R20 ;  /* 0x000000040d167825 */ /* 0x000fc600078e0014 */
[----:B------:R-:W-:Y:S04]  /*0470*/  STG.E desc[UR10][R2.64], R26 ;  /* 0x0000001a02007986 */ /* 0x000fe8000c10190a */
[----:B------:R-:W3:Y:S02]  /*0480*/  LDG.E R22, desc[UR10][R22.64] ;  /* 0x0000000a16167981 */ /* 0x000ee4000c1e1900 */
[----:B---3--:R-:W-:Y:S02]  /*0490*/  IMAD R27, R22, R17, R26 ;  /* 0x00000011161b7224 */ /* 0x008fe400078e021a */
[----:B------:R-:W-:-:S03]  /*04a0*/  IMAD.WIDE R16, R12, 0x4, R6 ;  /* 0x000000040c107825 */ /* 0x000fc600078e0206 */
[----:B------:R-:W-:Y:S04]  /*04b0*/  STG.E desc[UR10][R2.64], R27 ;  /* 0x0000001b02007986 */ /* 0x000fe8000c10190a */
[----:B------:R-:W3:Y:S02]  /*04c0*/  LDG.E R18, desc[UR10][R16.64] ;  /* 0x0000000a10127981 */ /* 0x000ee4000c1e1900 */
[----:B---3--:R-:W-:Y:S02]  /*04d0*/  IMAD R24, R14, R18, R27 ;  /* 0x000000120e187224 */ /* 0x008fe400078e021b */
[----:B------:R-:W-:-:S03]  /*04e0*/  IMAD.WIDE.U32 R18, R13, 0x4, R16 ;  /* 0x000000040d127825 */ /* 0x000fc600078e0010 */
[----:B------:R-:W-:Y:S04]  /*04f0*/  STG.E desc[UR10][R2.64], R24 ;  /* 0x0000001802007986 */ /* 0x000fe8000c10190a */
[----:B------:R-:W2:Y:S01]  /*0500*/  LDG.E R14, desc[UR10][R18.64] ;  /* 0x0000000a120e7981 */ /* 0x000ea2000c1e1900 */
[----:B------:R-:W-:-:S04]  /*0510*/  IMAD.WIDE.U32 R20, R13, 0x4, R18 ;  /* 0x000000040d147825 */ /* 0x000fc800078e0012 */
[----:B--2---:R-:W-:Y:S02]  /*0520*/  IMAD R25, R14, R15, R24 ;  /* 0x0000000f0e197224 */ /* 0x004fe400078e0218 */
[----:B------:R-:W1:Y:S04]  /*0530*/  LDS.64 R14, [UR9+0x10] ;  /* 0x00001009ff0e7984 */ /* 0x000e680008000a00 */
[----:B------:R-:W-:Y:S04]  /*0540*/  STG.E desc[UR10][R2.64], R25 ;  /* 0x0000001902007986 */ /* 0x000fe8000c10190a */
[----:B------:R-:W1:Y:S02]  /*0550*/  LDG.E R22, desc[UR10][R20.64] ;  /* 0x0000000a14167981 */ /* 0x000e64000c1e1900 */
[----:B-1----:R-:W-:-:S02]  /*0560*/  IMAD R26, R14, R22, R25 ;  /* 0x000000160e1a7224 */ /* 0x002fc400078e0219 */
[----:B------:R-:W-:-:S03]  /*0570*/  IMAD.WIDE.U32 R22, R13, 0x4, R20 ;  /* 0x000000040d167825 */ /* 0x000fc600078e0014 */
[----:B------:R-:W-:Y:S04]  /*0580*/  STG.E desc[UR10][R2.64], R26 ;  /* 0x0000001a02007986 */ /* 0x000fe8000c10190a */
[----:B------:R-:W2:Y:S01]  /*0590*/  LDG.E R22, desc[UR10][R22.64] ;  /* 0x0000000a16167981 */ /* 0x000ea2000c1e1900 */
[----:B------:R-:W-:-:S05]  /*05a0*/  LEA R12, R13, R12, 0x2 ;  /* 0x0000000c0d0c7211 */ /* 0x000fca00078e10ff */
[----:B------:R-:W-:-:S04]  /*05b0*/  IMAD.WIDE R16, R12, 0x4, R6 ;  /* 0x000000040c107825 */ /* 0x000fc800078e0206 */
        /* <DEDUP_REMOVED lines=30> */
[----:B------:R2:W-:Y:S04]  /*07a0*/  STG.E desc[UR10][R2.64], R23 ;  /* 0x0000001702007986 */ /* 0x0005e8000c10190a */
[----:B------:R-:W1:Y:S01]  /*07b0*/  LDG.E R22, desc[UR10][R20.64] ;  /* 0x0000000a14167981 */ /* 0x000e62000c1e1900 */
[----:B------:R-:W-:-:S04]  /*07c0*/  IMAD.WIDE.U32 R16, R13, 0x4, R20 ;  /* 0x000000040d107825 */ /* 0x000fc800078e0014 */
[----:B-1----:R-:W-:-:S05]  /*07d0*/  IMAD R14, R14, R22, R23 ;  /* 0x000000160e0e7224 */ /* 0x002fca00078e0217 */
[----:B------:R2:W-:Y:S04]  /*07e0*/  STG.E desc[UR10][R2.64], R14 ;  /* 0x0000000e02007986 */ /* 0x0005e8000c10190a */
[----:B------:R-:W3:Y:S01]  /*07f0*/  LDG.E R16, desc[UR10][R16.64] ;  /* 0x0000000a10107981 */ /* 0x000ee2000c1e1900 */
[----:B------:R-:W-:Y:S01]  /*0800*/  UIADD3 UR7, UPT, UPT, UR7, 0x10, URZ ;  /* 0x0000001007077890 */ /* 0x000fe2000fffe0ff */
[----:B------:R-:W-:Y:S01]  /*0810*/  LEA R12, R13, R12, 0x2 ;  /* 0x0000000c0d0c7211 */ /* 0x000fe200078e10ff */
[----:B------:R-:W-:Y:S02]  /*0820*/  UIADD3 UR9, UPT, UPT, UR9, 0x40, URZ ;  /* 0x0000004009097890 */ /* 0x000fe4000fffe0ff */
[----:B------:R-:W-:Y:S01]  /*0830*/  UISETP.GE.AND UP1, UPT, UR7, -0xc, UPT ;  /* 0xfffffff40700788c */ /* 0x000fe2000bf26270 */
[----:B---3--:R-:W-:-:S05]  /*0840*/  IMAD R15, R16, R15, R14 ;  /* 0x0000000f100f7224 */ /* 0x008fca00078e020e */
[----:B------:R2:W-:Y:S03]  /*0850*/  STG.E desc[UR10][R2.64], R15 ;  /* 0x0000000f02007986 */ /* 0x0005e6000c10190a */
[----:B------:R-:W-:Y:S05]  /*0860*/  BRA.U !UP1, `(.L_x_5) ;  /* 0xfffffff909c07547 */ /* 0x000fea000b83ffff */
.L_x_4:
[----:B------:R-:W-:-:S04]  /*0870*/  UIADD3 UR12, UPT, UPT, -UR7, URZ, URZ ;  /* 0x000000ff070c7290 */ /* 0x000fc8000fffe1ff */
[----:B------:R-:W-:-:S09]  /*0880*/  UISETP.GT.AND UP1, UPT, UR12, 0x4, UPT ;  /* 0x000000040c00788c */ /* 0x000fd2000bf24270 */
[----:B------:R-:W-:Y:S05]  /*0890*/  BRA.U !UP1, `(.L_x_6) ;  /* 0x0000000109a87547 */ /* 0x000fea000b800000 */
[----:B------:R-:W1:Y:S01]  /*08a0*/  LDC.64 R6, c[0x0][0x380] ;  /* 0x0000e000ff067b82 */ /* 0x000e620000000a00 */
[----:B------:R-:W3:Y:S01]  /*08b0*/  LDS.64 R16, [UR9+-0x8] ;  /* 0xfffff809ff107984 */ /* 0x000ee20008000a00 */
[----:B-1----:R-:W-:-:S05]  /*08c0*/  IMAD.WIDE R18, R12, 0x4, R6 ;  /* 0x000000040c127825 */ /* 0x002fca00078e0206 */
[----:B--2---:R-:W3:Y:S02]  /*08d0*/  LDG.E R14, desc[UR10][R18.64] ;  /* 0x0000000a120e7981 */ /* 0x004ee4000c1e1900 */
[----:B---3-5:R-:W-:Y:S02]  /*08e0*/  IMAD R22, R16, R14, R15 ;  /* 0x0000000e10167224 */ /* 0x028fe400078e020f */
[----:B------:R-:W-:-:S03]  /*08f0*/  IMAD.WIDE.U32 R14, R13, 0x4, R18 ;  /* 0x000000040d0e7825 */ /* 0x000fc600078e0012 */
[----:B------:R-:W-:Y:S04]  /*0900*/  STG.E desc[UR10][R2.64], R22 ;  /* 0x0000001602007986 */ /* 0x000fe8000c10190a */
[----:B------:R-:W2:Y:S01]  /*0910*/  LDG.E R16, desc[UR10][R14.64] ;  /* 0x0000000a0e107981 */ /* 0x000ea2000c1e1900 */
[----:B------:R-:W-:-:S04]  /*0920*/  IMAD.WIDE.U32 R20, R13, 0x4, R14 ;  /* 0x000000040d147825 */ /* 0x000fc800078e000e */
[----:B--2---:R-:W-:Y:S02]  /*0930*/  IMAD R23, R16, R17, R22 ;  /* 0x0000001110177224 */ /* 0x004fe400078e0216 */
[----:B------:R-:W1:Y:S04]  /*0940*/  LDS.64 R16, [UR9] ;  /* 0x00000009ff107984 */ /* 0x000e680008000a00 */
[----:B------:R-:W-:Y:S04]  /*0950*/  STG.E desc[UR10][R2.64], R23 ;  /* 0x0000001702007986 */ /* 0x000fe8000c10190a */
[----:B------:R-:W1:Y:S01]  /*0960*/  LDG.E R24, desc[UR10][R20.64] ;  /* 0x0000000a14187981 */ /* 0x000e62000c1e1900 */
[----:B------:R-:W-:-:S04]  /*0970*/  IMAD.WIDE.U32 R18, R13, 0x4, R20 ;  /* 0x000000040d127825 */ /* 0x000fc800078e0014 */
[----:B-1----:R-:W-:-:S05]  /*0980*/  IMAD R24, R16, R24, R23 ;  /* 0x0000001810187224 */ /* 0x002fca00078e0217 */
[----:B------:R-:W-:Y:S04]  /*0990*/  STG.E desc[UR10][R2.64], R24 ;  /* 0x0000001802007986 */ /* 0x000fe8000c10190a */
[----:B------:R-:W2:Y:S01]  /*09a0*/  LDG.E R18, desc[UR10][R18.64] ;  /* 0x0000000a12127981 */ /* 0x000ea2000c1e1900 */
[----:B------:R-:W-:Y:S01]  /*09b0*/  LEA R12, R13, R12, 0x2 ;  /* 0x0000000c0d0c7211 */ /* 0x000fe200078e10ff */
[----:B--2---:R-:W-:-:S04]  /*09c0*/  IMAD R15, R18, R17, R24 ;  /* 0x00000011120f7224 */ /* 0x004fc800078e0218 */
[----:B------:R-:W-:Y:S02]  /*09d0*/  IMAD.WIDE R16, R12, 0x4, R6 ;  /* 0x000000040c107825 */ /* 0x000fe400078e0206 */
[----:B------:R-:W1:Y:S04]  /*09e0*/  LDS.64 R6, [UR9+0x8] ;  /* 0x00000809ff067984 */ /* 0x000e680008000a00 */
[----:B------:R-:W-:Y:S04]  /*09f0*/  STG.E desc[UR10][R2.64], R15 ;  /* 0x0000000f02007986 */ /* 0x000fe8000c10190a */
[----:B------:R-:W1:Y:S01]  /*0a00*/  LDG.E R14, desc[UR10][R16.64] ;  /* 0x0000000a100e7981 */ /* 0x000e62000c1e1900 */
[----:B------:R-:W-:-:S04]  /*0a10*/  IMAD.WIDE.U32 R20, R13, 0x4, R16 ;  /* 0x000000040d147825 */ /* 0x000fc800078e0010 */
[----:B-1----:R-:W-:Y:S02]  /*0a20*/  IMAD R22, R6, R14, R15 ;  /* 0x0000000e06167224 */ /* 0x002fe400078e020f */
[----:B------:R-:W1:Y:S04]  /*0a30*/  LDS.64 R14, [UR9+0x10] ;  /* 0x00001009ff0e7984 */ /* 0x000e680008000a00 */
[----:B------:R3:W-:Y:S04]  /*0a40*/  STG.E desc[UR10][R2.64], R22 ;  /* 0x0000001602007986 */ /* 0x0007e8000c10190a */
[----:B------:R-:W2:Y:S02]  /*0a50*/  LDG.E R6, desc[UR10][R20.64] ;  /* 0x0000000a14067981 */ /* 0x000ea4000c1e1900 */
[----:B--2---:R-:W-:-:S02]  /*0a60*/  IMAD R19, R6, R7, R22 ;  /* 0x0000000706137224 */ /* 0x004fc400078e0216 */
[----:B------:R-:W-:-:S03]  /*0a70*/  IMAD.WIDE.U32 R6, R13, 0x4, R20 ;  /* 0x000000040d067825 */ /* 0x000fc600078e0014 */
[----:B------:R3:W-:Y:S04]  /*0a80*/  STG.E desc[UR10][R2.64], R19 ;  /* 0x0000001302007986 */ /* 0x0007e8000c10190a */
[----:B------:R-:W1:Y:S01]  /*0a90*/  LDG.E R18, desc[UR10][R6.64] ;  /* 0x0000000a06127981 */ /* 0x000e62000c1e1900 */
[----:B------:R-:W-:-:S04]  /*0aa0*/  IMAD.WIDE.U32 R16, R13, 0x4, R6 ;  /* 0x000000040d107825 */ /* 0x000fc800078e0006 */
[----:B-1----:R-:W-:-:S05]  /*0ab0*/  IMAD R14, R14, R18, R19 ;  /* 0x000000120e0e7224 */ /* 0x002fca00078e0213 */
[----:B------:R3:W-:Y:S04]  /*0ac0*/  STG.E desc[UR10][R2.64], R14 ;  /* 0x0000000e02007986 */ /* 0x0007e8000c10190a */
[----:B------:R-:W2:Y:S01]  /*0ad0*/  LDG.E R16, desc[UR10][R16.64] ;  /* 0x0000000a10107981 */ /* 0x000ea2000c1e1900 */
[----:B------:R-:W-:Y:S01]  /*0ae0*/  LEA R12, R13, R12, 0x2 ;  /* 0x0000000c0d0c7211 */ /* 0x000fe200078e10ff */
[----:B------:R-:W-:Y:S02]  /*0af0*/  UIADD3 UR7, UPT, UPT, UR7, 0x8, URZ ;  /* 0x0000000807077890 */ /* 0x000fe4000fffe0ff */
[----:B------:R-:W-:Y:S02]  /*0b00*/  UIADD3 UR9, UPT, UPT, UR9, 0x20, URZ ;  /* 0x0000002009097890 */ /* 0x000fe4000fffe0ff */
[----:B------:R-:W-:Y:S01]  /*0b10*/  UPLOP3.LUT UP0, UPT, UPT, UPT, UPT, 0x40, 0x4 ;  /* 0x000000000004789c */ /* 0x000fe20003f0e870 */
[----:B--2---:R-:W-:-:S05]  /*0b20*/  IMAD R15, R16, R15, R14 ;  /* 0x0000000f100f7224 */ /* 0x004fca00078e020e */
[----:B------:R3:W-:Y:S05]  /*0b30*/  STG.E desc[UR10][R2.64], R15 ;  /* 0x0000000f02007986 */ /* 0x0007ea000c10190a */
.L_x_6:
[----:B------:R-:W-:-:S09]  /*0b40*/  UISETP.NE.OR UP0, UPT, UR7, URZ, UP0 ;  /* 0x000000ff0700728c */ /* 0x000fd20008705670 */
[----:B------:R-:W-:Y:S05]  /*0b50*/  BRA.U !UP0, `(.L_x_2) ;  /* 0x00000001085c7547 */ /* 0x000fea000b800000 */
.L_x_3:
[----:B0-----:R-:W-:Y:S01]  /*0b60*/  IMAD.WIDE R16, R12, 0x4, R4 ;  /* 0x000000040c107825 */ /* 0x001fe200078e0204 */
[----:B------:R-:W0:Y:S04]  /*0b70*/  LDS.64 R6, [UR9+-0x8] ;  /* 0xfffff809ff067984 */ /* 0x000e280008000a00 */
[----:B-123--:R-:W0:Y:S01]  /*0b80*/  LDG.E R14, desc[UR10][R16.64] ;  /* 0x0000000a100e7981 */ /* 0x00ee22000c1e1900 */
[----:B------:R-:W-:-:S04]  /*0b90*/  IMAD.WIDE.U32 R18, R13, 0x4, R16 ;  /* 0x000000040d127825 */ /* 0x000fc800078e0010 */
[----:B0----5:R-:W-:Y:S02]  /*0ba0*/  IMAD R20, R6, R14, R15 ;  /* 0x0000000e06147224 */ /* 0x021fe400078e020f */
[----:B------:R-:W0:Y:S04]  /*0bb0*/  LDS.64 R14, [UR9] ;  /* 0x00000009ff0e7984 */ /* 0x000e280008000a00 */
[----:B------:R1:W-:Y:S04]  /*0bc0*/  STG.E desc[UR10][R2.64], R20 ;  /* 0x0000001402007986 */ /* 0x0003e8000c10190a */
[----:B------:R-:W2:Y:S02]  /*0bd0*/  LDG.E R6, desc[UR10][R18.64] ;  /* 0x0000000a12067981 */ /* 0x000ea4000c1e1900 */
[----:B--2---:R-:W-:-:S02]  /*0be0*/  IMAD R21, R6, R7, R20 ;  /* 0x0000000706157224 */ /* 0x004fc400078e0214 */
[----:B------:R-:W-:-:S03]  /*0bf0*/  IMAD.WIDE.U32 R6, R13, 0x4, R18 ;  /* 0x000000040d067825 */ /* 0x000fc600078e0012 */
[----:B------:R1:W-:Y:S04]  /*0c00*/  STG.E desc[UR10][R2.64], R21 ;  /* 0x0000001502007986 */ /* 0x0003e8000c10190a */
[----:B------:R-:W0:Y:S01]  /*0c10*/  LDG.E R22, desc[UR10][R6.64] ;  /* 0x0000000a06167981 */ /* 0x000e22000c1e1900 */
[----:B------:R-:W-:-:S04]  /*0c20*/  IMAD.WIDE.U32 R16, R13, 0x4, R6 ;  /* 0x000000040d107825 */ /* 0x000fc800078e0006 */
[----:B0-----:R-:W-:-:S05]  /*0c30*/  IMAD R14, R14, R22, R21 ;  /* 0x000000160e0e7224 */ /* 0x001fca00078e0215 */
[----:B------:R1:W-:Y:S04]  /*0c40*/  STG.E desc[UR10][R2.64], R14 ;  /* 0x0000000e02007986 */ /* 0x0003e8000c10190a */
[----:B------:R-:W2:Y:S01]  /*0c50*/  LDG.E R16, desc[UR10][R16.64] ;  /* 0x0000000a10107981 */ /* 0x000ea2000c1e1900 */
[----:B------:R-:W-:Y:S01]  /*0c60*/  UIADD3 UR7, UPT, UPT, UR7, 0x4, URZ ;  /* 0x0000000407077890 */ /* 0x000fe2000fffe0ff */
[----:B------:R-:W-:Y:S01]  /*0c70*/  LEA R12, R13, R12, 0x2 ;  /* 0x0000000c0d0c7211 */ /* 0x000fe200078e10ff */
[----:B------:R-:W-:Y:S02]  /*0c80*/  UIADD3 UR9, UPT, UPT, UR9, 0x10, URZ ;  /* 0x0000001009097890 */ /* 0x000fe4000fffe0ff */
[----:B------:R-:W-:Y:S01]  /*0c90*/  UISETP.NE.AND UP0, UPT, UR7, URZ, UPT ;  /* 0x000000ff0700728c */ /* 0x000fe2000bf05270 */
[----:B--2---:R-:W-:-:S05]  /*0ca0*/  IMAD R15, R16, R15, R14 ;  /* 0x0000000f100f7224 */ /* 0x004fca00078e020e */
[----:B------:R1:W-:Y:S03]  /*0cb0*/  STG.E desc[UR10][R2.64], R15 ;  /* 0x0000000f02007986 */ /* 0x0003e6000c10190a */
[----:B------:R-:W-:Y:S05]  /*0cc0*/  BRA.U UP0, `(.L_x_3) ;  /* 0xfffffffd00a47547 */ /* 0x000fea000b83ffff */
.L_x_2:
[----:B------:R-:W-:-:S09]  /*0cd0*/  UISETP.NE.AND UP0, UPT, UR14, URZ, UPT ;  /* 0x000000ff0e00728c */ /* 0x000fd2000bf05270 */
[----:B------:R-:W-:Y:S05]  /*0ce0*/  BRA.U !UP0, `(.L_x_1) ;  /* 0x0000000108547547 */ /* 0x000fea000b800000 */
[----:B------:R-:W4:Y:S01]  /*0cf0*/  LDC.64 R16, c[0x0][0x380] ;  /* 0x0000e000ff107b82 */ /* 0x000f220000000a00 */
[----:B------:R-:W-:-:S06]  /*0d00*/  UIADD3 UR7, UPT, UPT, UR13, UR5, URZ ;  /* 0x000000050d077290 */ /* 0x000fcc000fffe0ff */
[----:B0-----:R-:W-:-:S04]  /*0d10*/  IMAD R5, R13, UR7, R8 ;  /* 0x000000070d057c24 */ /* 0x001fc8000f8e0208 */
[----:B----4-:R-:W-:-:S05]  /*0d20*/  IMAD.WIDE R16, R5, 0x4, R16 ;  /* 0x0000000405107825 */ /* 0x010fca00078e0210 */
[----:B------:R-:W1:Y:S01]  /*0d30*/  LDG.E R12, desc[UR10][R16.64] ;  /* 0x0000000a100c7981 */ /* 0x000e62000c1e1900 */
[----:B------:R-:W-:Y:S02]  /*0d40*/  ULEA UR5, UR5, UR6, 0x2 ;  /* 0x0000000605057291 */ /* 0x000fe4000f8e10ff */
[----:B------:R-:W-:-:S07]  /*0d50*/  UISETP.NE.AND UP0, UPT, UR14, 0x1, UPT ;  /* 0x000000010e00788c */ /* 0x000fce000bf05270 */
[----:B------:R-:W1:Y:S02]  /*0d60*/  LDS.128 R4, [UR5] ;  /* 0x00000005ff047984 */ /* 0x000e640008000c00 */
[----:B-123-5:R-:W-:-:S05]  /*0d70*/  IMAD R15, R4, R12, R15 ;  /* 0x0000000c040f7224 */ /* 0x02efca00078e020f */
[----:B------:R4:W-:Y:S01]  /*0d80*/  STG.E desc[UR10][R2.64], R15 ;  /* 0x0000000f02007986 */ /* 0x0009e2000c10190a */
[----:B------:R-:W-:Y:S05]  /*0d90*/  BRA.U !UP0, `(.L_x_1) ;  /* 0x0000000108287547 */ /* 0x000fea000b800000 */
[----:B------:R-:W-:-:S05]  /*0da0*/  IMAD.WIDE.U32 R16, R13, 0x4, R16 ;  /* 0x000000040d107825 */ /* 0x000fca00078e0010 */
[----:B------:R-:W2:Y:S01]  /*0db0*/  LDG.E R4, desc[UR10][R16.64] ;  /* 0x0000000a10047981 */ /* 0x000ea2000c1e1900 */
[----:B------:R-:W-:Y:S01]  /*0dc0*/  UISETP.NE.AND UP0, UPT, UR14, 0x2, UPT ;  /* 0x000000020e00788c */ /* 0x000fe2000bf05270 */
[----:B--2---:R-:W-:-:S05]  /*0dd0*/  IMAD R7, R4, R5, R15 ;  /* 0x0000000504077224 */ /* 0x004fca00078e020f */
[----:B------:R0:W-:Y:S03]  /*0de0*/  STG.E desc[UR10][R2.64], R7 ;  /* 0x0000000702007986 */ /* 0x0001e6000c10190a */
[----:B------:R-:W-:Y:S05]  /*0df0*/  BRA.U !UP0, `(.L_x_1) ;  /* 0x0000000108107547 */ /* 0x000fea000b800000 */
[----:B------:R-:W-:-:S06]  /*0e00*/  IMAD.WIDE.U32 R4, R13, 0x4, R16 ;  /* 0x000000040d047825 */ /* 0x000fcc00078e0010 */
[----:B------:R-:W0:Y:S02]  /*0e10*/  LDG.E R5, desc[UR10][R4.64] ;  /* 0x0000000a04057981 */ /* 0x000e24000c1e1900 */
[----:B0-----:R-:W-:-:S05]  /*0e20*/  IMAD R7, R5, R6, R7 ;  /* 0x0000000605077224 */ /* 0x001fca00078e0207 */
[----:B------:R0:W-:Y:S02]  /*0e30*/  STG.E desc[UR10][R2.64], R7 ;  /* 0x0000000702007986 */ /* 0x0001e4000c10190a */
.L_x_1:
[----:B------:R-:W-:Y:S05]  /*0e40*/  BSYNC.RECONVERGENT B0 ;  /* 0x0000000000007941 */ /* 0x000fea0003800200 */
.L_x_0:
[----:B------:R-:W-:Y:S01]  /*0e50*/  UIADD3 UR4, UPT, UPT, UR4, 0x1, URZ ;  /* 0x0000000104047890 */ /* 0x000fe2000fffe0ff */
[----:B------:R-:W-:Y:S01]  /*0e60*/  BAR.SYNC.DEFER_BLOCKING 0x0 ;  /* 0x0000000000007b1d */ /* 0x000fe20000010000 */
[----:B------:R-:W-:-:S04]  /*0e70*/  UIADD3 UR8, UPT, UPT, UR8, -0x200, URZ ;  /* 0xfffffe0008087890 */ /* 0x000fc8000fffe0ff */
[----:B------:R-:W-:-:S13]  /*0e80*/  ISETP.NE.AND P0, PT, R10, UR4, PT ;  /* 0x000000040a007c0c */ /* 0x000fda000bf05270 */
[----:B------:R-:W-:Y:S05]  /*0e90*/  @P0 BRA `(.L_x_7) ;  /* 0xfffffff000a80947 */ /* 0x000fea000383ffff */
[----:B------:R-:W-:Y:S05]  /*0ea0*/  EXIT ;  /* 0x000000000000794d */ /* 0x000fea0003800000 */
.L_x_8:
[----:B------:R-:W-:-:S00]  /*0eb0*/  BRA `(.L_x_8) ;  /* 0xfffffffc00fc7947 */ /* 0x000fc0000383ffff */
[----:B------:R-:W-:-:S00]  /*0ec0*/  NOP ;  /* 0x0000000000007918 */ /* 0x000fc00000000000 */
        /* <DEDUP_REMOVED lines=11> */
.L_x_9:


//--------------------- .nv.shared._Z27cuda_multi_matrix_on_vectorPiS_S_i --------------------------
	.section	.nv.shared._Z27cuda_multi_matrix_on_vectorPiS_S_i,"aw",@nobits
	.sectionflags	@""
	.align	4
.nv.shared._Z27cuda_multi_matrix_on_vectorPiS_S_i:
	.zero		3072


//--------------------- .nv.shared.reserved.0     --------------------------
	.section	.nv.shared.reserved.0,"aw",@nobits
	.weak		__nv_reservedSMEM_offset_0_alias
	.size		__nv_reservedSMEM_offset_0_alias, 0, 64
	.other		__nv_reservedSMEM_offset_0_alias,@"STO_CUDA_RESERVED_SHARED STV_DEFAULT"
__nv_reservedSMEM_offset_0_alias:
	.zero		0
	.zero		64


//--------------------- .nv.constant0._Z27cuda_multi_matrix_on_vectorPiS_S_i --------------------------
	.section	.nv.constant0._Z27cuda_multi_matrix_on_vectorPiS_S_i,"a",@progbits
	.sectionflags	@""
	.align	4
.nv.constant0._Z27cuda_multi_matrix_on_vectorPiS_S_i:
	.zero		924


//--------------------- SYMBOLS --------------------------

	.type		.nv.reservedSmem.offset0,@object
	.size		.nv.reservedSmem.offset0,0x4
	.type		.nv.reservedSmem.cap,@object
	.size		.nv.reservedSmem.cap,0x4
